//
// Generated by NVIDIA NVVM Compiler
//
// Compiler Build ID: CL-36424714
// Cuda compilation tools, release 13.0, V13.0.88
// Based on NVVM 20.0.0
//

.version 9.0
.target sm_100
.address_size 64

	// .globl	_Z10CUDA_mmultPKdS0_Pd

.visible .entry _Z10CUDA_mmultPKdS0_Pd(
	.param .u64 .ptr .align 1 _Z10CUDA_mmultPKdS0_Pd_param_0,
	.param .u64 .ptr .align 1 _Z10CUDA_mmultPKdS0_Pd_param_1,
	.param .u64 .ptr .align 1 _Z10CUDA_mmultPKdS0_Pd_param_2
)
{
	.reg .pred 	%p<3>;
	.reg .b32 	%r<20>;
	.reg .b64 	%rd<15>;
	.reg .b64 	%fd<52>;

	ld.param.u64 	%rd3, [_Z10CUDA_mmultPKdS0_Pd_param_0];
	ld.param.u64 	%rd4, [_Z10CUDA_mmultPKdS0_Pd_param_1];
	ld.param.u64 	%rd5, [_Z10CUDA_mmultPKdS0_Pd_param_2];
	mov.u32 	%r10, %ntid.x;
	mov.u32 	%r11, %ctaid.x;
	mov.u32 	%r12, %tid.x;
	mad.lo.s32 	%r1, %r10, %r11, %r12;
	setp.gt.s32 	%p1, %r1, 1048575;
	@%p1 bra 	$L__BB0_4;
	shr.s32 	%r14, %r1, 31;
	shr.u32 	%r15, %r14, 22;
	add.s32 	%r16, %r1, %r15;
	and.b32  	%r18, %r16, -1024;
	cvta.to.global.u64 	%rd6, %rd3;
	add.s64 	%rd1, %rd6, 64;
	cvta.to.global.u64 	%rd7, %rd4;
	add.s64 	%rd2, %rd7, 65536;
	sub.s32 	%r17, %r1, %r18;
	mov.b32 	%r19, 0;
	mov.f64 	%fd51, 0d0000000000000000;
$L__BB0_2:
	mul.wide.s32 	%rd8, %r18, 8;
	add.s64 	%rd9, %rd1, %rd8;
	mul.wide.s32 	%rd10, %r17, 8;
	add.s64 	%rd11, %rd2, %rd10;
	ld.global.f64 	%fd4, [%rd9+-64];
	ld.global.f64 	%fd5, [%rd11+-65536];
	fma.rn.f64 	%fd6, %fd4, %fd5, %fd51;
	ld.global.f64 	%fd7, [%rd9+-56];
	ld.global.f64 	%fd8, [%rd11+-57344];
	fma.rn.f64 	%fd9, %fd7, %fd8, %fd6;
	ld.global.f64 	%fd10, [%rd9+-48];
	ld.global.f64 	%fd11, [%rd11+-49152];
	fma.rn.f64 	%fd12, %fd10, %fd11, %fd9;
	ld.global.f64 	%fd13, [%rd9+-40];
	ld.global.f64 	%fd14, [%rd11+-40960];
	fma.rn.f64 	%fd15, %fd13, %fd14, %fd12;
	ld.global.f64 	%fd16, [%rd9+-32];
	ld.global.f64 	%fd17, [%rd11+-32768];
	fma.rn.f64 	%fd18, %fd16, %fd17, %fd15;
	ld.global.f64 	%fd19, [%rd9+-24];
	ld.global.f64 	%fd20, [%rd11+-24576];
	fma.rn.f64 	%fd21, %fd19, %fd20, %fd18;
	ld.global.f64 	%fd22, [%rd9+-16];
	ld.global.f64 	%fd23, [%rd11+-16384];
	fma.rn.f64 	%fd24, %fd22, %fd23, %fd21;
	ld.global.f64 	%fd25, [%rd9+-8];
	ld.global.f64 	%fd26, [%rd11+-8192];
	fma.rn.f64 	%fd27, %fd25, %fd26, %fd24;
	ld.global.f64 	%fd28, [%rd9];
	ld.global.f64 	%fd29, [%rd11];
	fma.rn.f64 	%fd30, %fd28, %fd29, %fd27;
	ld.global.f64 	%fd31, [%rd9+8];
	ld.global.f64 	%fd32, [%rd11+8192];
	fma.rn.f64 	%fd33, %fd31, %fd32, %fd30;
	ld.global.f64 	%fd34, [%rd9+16];
	ld.global.f64 	%fd35, [%rd11+16384];
	fma.rn.f64 	%fd36, %fd34, %fd35, %fd33;
	ld.global.f64 	%fd37, [%rd9+24];
	ld.global.f64 	%fd38, [%rd11+24576];
	fma.rn.f64 	%fd39, %fd37, %fd38, %fd36;
	ld.global.f64 	%fd40, [%rd9+32];
	ld.global.f64 	%fd41, [%rd11+32768];
	fma.rn.f64 	%fd42, %fd40, %fd41, %fd39;
	ld.global.f64 	%fd43, [%rd9+40];
	ld.global.f64 	%fd44, [%rd11+40960];
	fma.rn.f64 	%fd45, %fd43, %fd44, %fd42;
	ld.global.f64 	%fd46, [%rd9+48];
	ld.global.f64 	%fd47, [%rd11+49152];
	fma.rn.f64 	%fd48, %fd46, %fd47, %fd45;
	ld.global.f64 	%fd49, [%rd9+56];
	ld.global.f64 	%fd50, [%rd11+57344];
	fma.rn.f64 	%fd51, %fd49, %fd50, %fd48;
	add.s32 	%r19, %r19, 16;
	add.s32 	%r18, %r18, 16;
	add.s32 	%r17, %r17, 16384;
	setp.ne.s32 	%p2, %r19, 1024;
	@%p2 bra 	$L__BB0_2;
	cvta.to.global.u64 	%rd12, %rd5;
	mul.wide.s32 	%rd13, %r1, 8;
	add.s64 	%rd14, %rd12, %rd13;
	st.global.f64 	[%rd14], %fd51;
$L__BB0_4:
	ret;

}


// ===== COMPILED SASS (sm_100) =====

	.target	sm_100

	.elftype	@"ET_EXEC"


//--------------------- .note.nv.tkinfo           --------------------------
	.section	.note.nv.tkinfo,"",@"SHT_NOTE"
	.sectionflags	@"SHF_NOTE_NV_TKINFO"
	.tkinfo
        /*0018*/ 	.word	0x00000002
        /*0030*/ 	.string	""
        /*0030*/ 	.string	"ptxas"
        /*0030*/ 	.string	"Cuda compilation tools, release 13.0, V13.0.88"
        /*0030*/ 	.string	"Build cuda_13.0.r13.0/compiler.36424714_0"
        /*0030*/ 	.string	"-arch sm_100 -m 64 "



//--------------------- .note.nv.cuinfo           --------------------------
	.section	.note.nv.cuinfo,"",@"SHT_NOTE"
	.sectionflags	@"SHF_NOTE_NV_CUINFO"
        /*0018*/ 	.short	0x0002
        /*001a*/ 	.short	0x0064
        /*001c*/ 	.short	0x0082
	.zero		2


//--------------------- .nv.info                  --------------------------
	.section	.nv.info,"",@"SHT_CUDA_INFO"
	.align	4


	//----- nvinfo : EIATTR_REGCOUNT
	.align		4
        /*0000*/ 	.byte	0x04, 0x2f
        /*0002*/ 	.short	(.L_1 - .L_0)
	.align		4
.L_0:
        /*0004*/ 	.word	index@(_Z10CUDA_mmultPKdS0_Pd)
        /*0008*/ 	.word	0x00000020


	//----- nvinfo : EIATTR_FRAME_SIZE
	.align		4
.L_1:
        /*000c*/ 	.byte	0x04, 0x11
        /*000e*/ 	.short	(.L_3 - .L_2)
	.align		4
.L_2:
        /*0010*/ 	.word	index@(_Z10CUDA_mmultPKdS0_Pd)
        /*0014*/ 	.word	0x00000000


	//----- nvinfo : EIATTR_MIN_STACK_SIZE
	.align		4
.L_3:
        /*0018*/ 	.byte	0x04, 0x12
        /*001a*/ 	.short	(.L_5 - .L_4)
	.align		4
.L_4:
        /*001c*/ 	.word	index@(_Z10CUDA_mmultPKdS0_Pd)
        /*0020*/ 	.word	0x00000000
.L_5:


//--------------------- .nv.compat                --------------------------
	.section	.nv.compat,"",@"SHT_CUDA_COMPAT_INFO"
	.align	4
        /*0000*/ 	.byte	0x02, 0x09, 0x00, 0x00, 0x02, 0x02, 0x01, 0x00, 0x02, 0x05, 0x05, 0x00, 0x03, 0x07, 0x01, 0x01
        /*0010*/ 	.byte	0x02, 0x03, 0x00, 0x00, 0x02, 0x06, 0x01, 0x00, 0x04, 0x0b, 0x08, 0x00, 0x01, 0x00, 0x00, 0x00
        /*0020*/ 	.byte	0x00, 0x00, 0x00, 0x00


//--------------------- .nv.info._Z10CUDA_mmultPKdS0_Pd --------------------------
	.section	.nv.info._Z10CUDA_mmultPKdS0_Pd,"",@"SHT_CUDA_INFO"
	.sectionflags	@""
	.align	4


	//----- nvinfo : EIATTR_CUDA_API_VERSION
	.align		4
        /*0000*/ 	.byte	0x04, 0x37
        /*0002*/ 	.short	(.L_7 - .L_6)
.L_6:
        /*0004*/ 	.word	0x00000082


	//----- nvinfo : EIATTR_KPARAM_INFO
	.align		4
.L_7:
        /*0008*/ 	.byte	0x04, 0x17
        /*000a*/ 	.short	(.L_9 - .L_8)
.L_8:
        /*000c*/ 	.word	0x00000000
        /*0010*/ 	.short	0x0002
        /*0012*/ 	.short	0x0010
        /*0014*/ 	.byte	0x00, 0xf5, 0x21, 0x00


	//----- nvinfo : EIATTR_KPARAM_INFO
	.align		4
.L_9:
        /*0018*/ 	.byte	0x04, 0x17
        /*001a*/ 	.short	(.L_11 - .L_10)
.L_10:
        /*001c*/ 	.word	0x00000000
        /*0020*/ 	.short	0x0001
        /*0022*/ 	.short	0x0008
        /*0024*/ 	.byte	0x00, 0xf5, 0x21, 0x00


	//----- nvinfo : EIATTR_KPARAM_INFO
	.align		4
.L_11:
        /*0028*/ 	.byte	0x04, 0x17
        /*002a*/ 	.short	(.L_13 - .L_12)
.L_12:
        /*002c*/ 	.word	0x00000000
        /*0030*/ 	.short	0x0000
        /*0032*/ 	.short	0x0000
        /*0034*/ 	.byte	0x00, 0xf5, 0x21, 0x00


	//----- nvinfo : EIATTR_SPARSE_MMA_MASK
	.align		4
.L_13:
        /*0038*/ 	.byte	0x03, 0x50
        /*003a*/ 	.short	0x0000


	//----- nvinfo : EIATTR_MAXREG_COUNT
	.align		4
        /*003c*/ 	.byte	0x03, 0x1b
        /*003e*/ 	.short	0x00ff


	//----- nvinfo : EIATTR_MERCURY_ISA_VERSION
	.align		4
        /*0040*/ 	.byte	0x03, 0x5f
        /*0042*/ 	.short	0x0101


	//----- nvinfo : EIATTR_VRC_CTA_INIT_COUNT
	.align		4
        /*0044*/ 	.byte	0x02, 0x4a
	.zero		1
	.zero		1


	//----- nvinfo : EIATTR_EXIT_INSTR_OFFSETS
	.align		4
        /*0048*/ 	.byte	0x04, 0x1c
        /*004a*/ 	.short	(.L_15 - .L_14)


	//   ....[0]....
.L_14:
        /*004c*/ 	.word	0x00000060


	//   ....[1]....
        /*0050*/ 	.word	0x00000510


	//----- nvinfo : EIATTR_CBANK_PARAM_SIZE
	.align		4
.L_15:
        /*0054*/ 	.byte	0x03, 0x19
        /*0056*/ 	.short	0x0018


	//----- nvinfo : EIATTR_PARAM_CBANK
	.align		4
        /*0058*/ 	.byte	0x04, 0x0a
        /*005a*/ 	.short	(.L_17 - .L_16)
	.align		4
.L_16:
        /*005c*/ 	.word	index@(.nv.constant0._Z10CUDA_mmultPKdS0_Pd)
        /*0060*/ 	.short	0x0380
        /*0062*/ 	.short	0x0018


	//----- nvinfo : EIATTR_SW_WAR
	.align		4
.L_17:
        /*0064*/ 	.byte	0x04, 0x36
        /*0066*/ 	.short	(.L_19 - .L_18)
.L_18:
        /*0068*/ 	.word	0x00000008
.L_19:


//--------------------- .nv.callgraph             --------------------------
	.section	.nv.callgraph,"",@"SHT_CUDA_CALLGRAPH"
	.align	4
	.sectionentsize	8
	.align		4
        /*0000*/ 	.word	0x00000000
	.align		4
        /*0004*/ 	.word	0xffffffff
	.align		4
        /*0008*/ 	.word	0x00000000
	.align		4
        /*000c*/ 	.word	0xfffffffe
	.align		4
        /*0010*/ 	.word	0x00000000
	.align		4
        /*0014*/ 	.word	0xfffffffd
	.align		4
        /*0018*/ 	.word	0x00000000
	.align		4
        /*001c*/ 	.word	0xfffffffc


//--------------------- .text._Z10CUDA_mmultPKdS0_Pd --------------------------
	.section	.text._Z10CUDA_mmultPKdS0_Pd,"ax",@progbits
	.align	128
        .global         _Z10CUDA_mmultPKdS0_Pd
        .type           _Z10CUDA_mmultPKdS0_Pd,@function
        .size           _Z10CUDA_mmultPKdS0_Pd,(.L_x_2 - _Z10CUDA_mmultPKdS0_Pd)
        .other          _Z10CUDA_mmultPKdS0_Pd,@"STO_CUDA_ENTRY STV_DEFAULT"
_Z10CUDA_mmultPKdS0_Pd:
.text._Z10CUDA_mmultPKdS0_Pd:
[----:B------:R-:W-:Y:S01]  /*0000*/  LDC R1, c[0x0][0x37c] ;  /* 0x0000df00ff017b82 */ /* 0x000fe20000000800 */
[----:B------:R-:W0:Y:S01]  /*0010*/  S2R R0, SR_CTAID.X ;  /* 0x0000000000007919 */ /* 0x000e220000002500 */
[----:B------:R-:W0:Y:S01]  /*0020*/  LDCU UR4, c[0x0][0x360] ;  /* 0x00006c00ff0477ac */ /* 0x000e220008000800 */
[----:B------:R-:W0:Y:S02]  /*0030*/  S2R R3, SR_TID.X ;  /* 0x0000000000037919 */ /* 0x000e240000002100 */
[----:B0-----:R-:W-:-:S05]  /*0040*/  IMAD R0, R0, UR4, R3 ;  /* 0x0000000400007c24 */ /* 0x001fca000f8e0203 */
[----:B------:R-:W-:-:S13]  /*0050*/  ISETP.GT.AND P0, PT, R0, 0xfffff, PT ;  /* 0x000fffff0000780c */ /* 0x000fda0003f04270 */
[----:B------:R-:W-:Y:S05]  /*0060*/  @P0 EXIT ;  /* 0x000000000000094d */ /* 0x000fea0003800000 */
[----:B------:R-:W0:Y:S01]  /*0070*/  LDCU.128 UR8, c[0x0][0x380] ;  /* 0x00007000ff0877ac */ /* 0x000e220008000c00 */
[----:B------:R-:W-:Y:S02]  /*0080*/  SHF.R.S32.HI R3, RZ, 0x1f, R0 ;  /* 0x0000001fff037819 */ /* 0x000fe40000011400 */
[----:B------:R-:W-:Y:S01]  /*0090*/  CS2R R26, SRZ ;  /* 0x00000000001a7805 */ /* 0x000fe2000001ff00 */
[----:B------:R-:W1:Y:S01]  /*00a0*/  LDCU.64 UR12, c[0x0][0x358] ;  /* 0x00006b00ff0c77ac */ /* 0x000e620008000a00 */
[----:B------:R-:W-:Y:S01]  /*00b0*/  LEA.HI R3, R3, R0, RZ, 0xa ;  /* 0x0000000003037211 */ /* 0x000fe200078f50ff */
[----:B------:R-:W-:-:S03]  /*00c0*/  UMOV UR4, URZ ;  /* 0x000000ff00047c82 */ /* 0x000fc60008000000 */
[----:B------:R-:W-:-:S05]  /*00d0*/  LOP3.LUT R19, R3, 0xfffffc00, RZ, 0xc0, !PT ;  /* 0xfffffc0003137812 */ /* 0x000fca00078ec0ff */
[----:B------:R-:W-:Y:S01]  /*00e0*/  IMAD.IADD R18, R0, 0x1, -R19 ;  /* 0x0000000100127824 */ /* 0x000fe200078e0a13 */
[----:B0-----:R-:W-:Y:S02]  /*00f0*/  UIADD3 UR7, UP0, UPT, UR8, 0x40, URZ ;  /* 0x0000004008077890 */ /* 0x001fe4000ff1e0ff */
[----:B------:R-:W-:Y:S02]  /*0100*/  UIADD3 UR5, UP1, UPT, UR10, 0x10000, URZ ;  /* 0x000100000a057890 */ /* 0x000fe4000ff3e0ff */
[----:B------:R-:W-:Y:S02]  /*0110*/  UIADD3.X UR8, UPT, UPT, URZ, UR9, URZ, UP0, !UPT ;  /* 0x00000009ff087290 */ /* 0x000fe400087fe4ff */
[----:B-1----:R-:W-:-:S12]  /*0120*/  UIADD3.X UR6, UPT, UPT, URZ, UR11, URZ, UP1, !UPT ;  /* 0x0000000bff067290 */ /* 0x002fd80008ffe4ff */
.L_x_0:
[----:B------:R-:W-:Y:S01]  /*0130*/  MOV R4, UR7 ;  /* 0x0000000700047c02 */ /* 0x000fe20008000f00 */
[----:B------:R-:W-:Y:S01]  /*0140*/  IMAD.U32 R5, RZ, RZ, UR8 ;  /* 0x00000008ff057e24 */ /* 0x000fe2000f8e00ff */
[----:B------:R-:W-:Y:S01]  /*0150*/  MOV R2, UR5 ;  /* 0x0000000500027c02 */ /* 0x000fe20008000f00 */
[----:B------:R-:W-:Y:S02]  /*0160*/  IMAD.U32 R3, RZ, RZ, UR6 ;  /* 0x00000006ff037e24 */ /* 0x000fe4000f8e00ff */
[----:B------:R-:W-:-:S04]  /*0170*/  IMAD.WIDE R4, R19, 0x8, R4 ;  /* 0x0000000813047825 */ /* 0x000fc800078e0204 */
[----:B------:R-:W-:Y:S01]  /*0180*/  IMAD.WIDE R2, R18, 0x8, R2 ;  /* 0x0000000812027825 */ /* 0x000fe200078e0202 */
[----:B------:R-:W2:Y:S04]  /*0190*/  LDG.E.64 R10, desc[UR12][R4.64+-0x40] ;  /* 0xffffc00c040a7981 */ /* 0x000ea8000c1e1b00 */
[----:B------:R-:W2:Y:S04]  /*01a0*/  LDG.E.64 R12, desc[UR12][R2.64+-0x10000] ;  /* 0xff00000c020c7981 */ /* 0x000ea8000c1e1b00 */
[----:B------:R-:W3:Y:S04]  /*01b0*/  LDG.E.64 R14, desc[UR12][R4.64+-0x38] ;  /* 0xffffc80c040e7981 */ /* 0x000ee8000c1e1b00 */
[----:B------:R-:W3:Y:S04]  /*01c0*/  LDG.E.64 R16, desc[UR12][R2.64+-0xe000] ;  /* 0xff20000c02107981 */ /* 0x000ee8000c1e1b00 */
[----:B------:R-:W4:Y:S04]  /*01d0*/  LDG.E.64 R20, desc[UR12][R4.64+-0x30] ;  /* 0xffffd00c04147981 */ /* 0x000f28000c1e1b00 */
[----:B------:R-:W4:Y:S04]  /*01e0*/  LDG.E.64 R22, desc[UR12][R2.64+-0xc000] ;  /* 0xff40000c02167981 */ /* 0x000f28000c1e1b00 */
[----:B------:R-:W5:Y:S04]  /*01f0*/  LDG.E.64 R6, desc[UR12][R4.64+-0x28] ;  /* 0xffffd80c04067981 */ /* 0x000f68000c1e1b00 */
[----:B------:R-:W5:Y:S04]  /*0200*/  LDG.E.64 R8, desc[UR12][R2.64+-0xa000] ;  /* 0xff60000c02087981 */ /* 0x000f68000c1e1b00 */
[----:B------:R-:W5:Y:S04]  /*0210*/  LDG.E.64 R24, desc[UR12][R2.64+0xc000] ;  /* 0x00c0000c02187981 */ /* 0x000f68000c1e1b00 */
[----:B------:R-:W5:Y:S01]  /*0220*/  LDG.E.64 R28, desc[UR12][R2.64+0xe000] ;  /* 0x00e0000c021c7981 */ /* 0x000f62000c1e1b00 */
[----:B--2---:R-:W-:-:S03]  /*0230*/  DFMA R26, R10, R12, R26 ;  /* 0x0000000c0a1a722b */ /* 0x004fc6000000001a */
[----:B------:R-:W2:Y:S04]  /*0240*/  LDG.E.64 R10, desc[UR12][R4.64+-0x20] ;  /* 0xffffe00c040a7981 */ /* 0x000ea8000c1e1b00 */
[----:B------:R-:W2:Y:S01]  /*0250*/  LDG.E.64 R12, desc[UR12][R2.64+-0x8000] ;  /* 0xff80000c020c7981 */ /* 0x000ea2000c1e1b00 */
[----:B---3--:R-:W-:-:S03]  /*0260*/  DFMA R26, R14, R16, R26 ;  /* 0x000000100e1a722b */ /* 0x008fc6000000001a */
[----:B------:R-:W3:Y:S04]  /*0270*/  LDG.E.64 R14, desc[UR12][R4.64+-0x18] ;  /* 0xffffe80c040e7981 */ /* 0x000ee8000c1e1b00 */
[----:B------:R-:W3:Y:S01]  /*0280*/  LDG.E.64 R16, desc[UR12][R2.64+-0x6000] ;  /* 0xffa0000c02107981 */ /* 0x000ee2000c1e1b00 */
[----:B----4-:R-:W-:-:S03]  /*0290*/  DFMA R26, R20, R22, R26 ;  /* 0x00000016141a722b */ /* 0x010fc6000000001a */
[----:B------:R-:W4:Y:S04]  /*02a0*/  LDG.E.64 R20, desc[UR12][R4.64+-0x10] ;  /* 0xfffff00c04147981 */ /* 0x000f28000c1e1b00 */
[----:B------:R-:W4:Y:S01]  /*02b0*/  LDG.E.64 R22, desc[UR12][R2.64+-0x4000] ;  /* 0xffc0000c02167981 */ /* 0x000f22000c1e1b00 */
[----:B-----5:R-:W-:-:S03]  /*02c0*/  DFMA R26, R6, R8, R26 ;  /* 0x00000008061a722b */ /* 0x020fc6000000001a */
        /* <DEDUP_REMOVED lines=23> */
[----:B-----5:R-:W-:Y:S01]  /*0440*/  DFMA R6, R6, R8, R20 ;  /* 0x000000080606722b */ /* 0x020fe20000000014 */
[----:B------:R-:W-:-:S04]  /*0450*/  UIADD3 UR4, UPT, UPT, UR4, 0x10, URZ ;  /* 0x0000001004047890 */ /* 0x000fc8000fffe0ff */
[----:B------:R-:W-:Y:S01]  /*0460*/  UISETP.NE.AND UP0, UPT, UR4, 0x400, UPT ;  /* 0x000004000400788c */ /* 0x000fe2000bf05270 */
[----:B------:R-:W-:Y:S01]  /*0470*/  IADD3 R19, PT, PT, R19, 0x10, RZ ;  /* 0x0000001013137810 */ /* 0x000fe20007ffe0ff */
[----:B------:R-:W-:Y:S01]  /*0480*/  VIADD R18, R18, 0x4000 ;  /* 0x0000400012127836 */ /* 0x000fe20000000000 */
[----:B--2---:R-:W-:-:S08]  /*0490*/  DFMA R6, R10, R12, R6 ;  /* 0x0000000c0a06722b */ /* 0x004fd00000000006 */
[----:B---3--:R-:W-:-:S08]  /*04a0*/  DFMA R6, R14, R16, R6 ;  /* 0x000000100e06722b */ /* 0x008fd00000000006 */
[----:B----4-:R-:W-:-:S08]  /*04b0*/  DFMA R6, R22, R24, R6 ;  /* 0x000000181606722b */ /* 0x010fd00000000006 */
[----:B------:R-:W-:Y:S01]  /*04c0*/  DFMA R26, R26, R28, R6 ;  /* 0x0000001c1a1a722b */ /* 0x000fe20000000006 */
[----:B------:R-:W-:Y:S10]  /*04d0*/  BRA.U UP0, `(.L_x_0) ;  /* 0xfffffffd00147547 */ /* 0x000ff4000b83ffff */
[----:B------:R-:W0:Y:S02]  /*04e0*/  LDC.64 R2, c[0x0][0x390] ;  /* 0x0000e400ff027b82 */ /* 0x000e240000000a00 */
[----:B0-----:R-:W-:-:S05]  /*04f0*/  IMAD.WIDE R2, R0, 0x8, R2 ;  /* 0x0000000800027825 */ /* 0x001fca00078e0202 */
[----:B------:R-:W-:Y:S01]  /*0500*/  STG.E.64 desc[UR12][R2.64], R26 ;  /* 0x0000001a02007986 */ /* 0x000fe2000c101b0c */
[----:B------:R-:W-:Y:S05]  /*0510*/  EXIT ;  /* 0x000000000000794d */ /* 0x000fea0003800000 */
.L_x_1:
[----:B------:R-:W-:-:S00]  /*0520*/  BRA `(.L_x_1) ;  /* 0xfffffffc00fc7947 */ /* 0x000fc0000383ffff */
[----:B------:R-:W-:-:S00]  /*0530*/  NOP ;  /* 0x0000000000007918 */ /* 0x000fc00000000000 */
        /* <DEDUP_REMOVED lines=12> */
.L_x_2:


//--------------------- .nv.shared.reserved.0     --------------------------
	.section	.nv.shared.reserved.0,"aw",@nobits
	.weak		__nv_reservedSMEM_offset_0_alias
	.size		__nv_reservedSMEM_offset_0_alias, 0, 64
	.other		__nv_reservedSMEM_offset_0_alias,@"STO_CUDA_RESERVED_SHARED STV_DEFAULT"
__nv_reservedSMEM_offset_0_alias:
	.zero		0
	.zero		64


//--------------------- .nv.constant0._Z10CUDA_mmultPKdS0_Pd --------------------------
	.section	.nv.constant0._Z10CUDA_mmultPKdS0_Pd,"a",@progbits
	.sectionflags	@""
	.align	4
.nv.constant0._Z10CUDA_mmultPKdS0_Pd:
	.zero		920


//--------------------- SYMBOLS --------------------------

	.type		.nv.reservedSmem.offset0,@object
	.size		.nv.reservedSmem.offset0,0x4
